//
// Generated by NVIDIA NVVM Compiler
//
// Compiler Build ID: CL-36424714
// Cuda compilation tools, release 13.0, V13.0.88
// Based on NVVM 20.0.0
//

.version 9.0
.target sm_100
.address_size 64

	// .globl	_Z7PLShiftPfiiiiiy

.visible .entry _Z7PLShiftPfiiiiiy(
	.param .u64 .ptr .align 1 _Z7PLShiftPfiiiiiy_param_0,
	.param .u32 _Z7PLShiftPfiiiiiy_param_1,
	.param .u32 _Z7PLShiftPfiiiiiy_param_2,
	.param .u32 _Z7PLShiftPfiiiiiy_param_3,
	.param .u32 _Z7PLShiftPfiiiiiy_param_4,
	.param .u32 _Z7PLShiftPfiiiiiy_param_5,
	.param .u64 _Z7PLShiftPfiiiiiy_param_6
)
{
	.reg .b32 	%r<19>;
	.reg .b32 	%f<7>;
	.reg .b64 	%rd<6>;

	ld.param.u64 	%rd1, [_Z7PLShiftPfiiiiiy_param_0];
	ld.param.u32 	%r1, [_Z7PLShiftPfiiiiiy_param_1];
	ld.param.u32 	%r2, [_Z7PLShiftPfiiiiiy_param_2];
	ld.param.u32 	%r3, [_Z7PLShiftPfiiiiiy_param_3];
	ld.param.u32 	%r4, [_Z7PLShiftPfiiiiiy_param_4];
	ld.param.u32 	%r5, [_Z7PLShiftPfiiiiiy_param_5];
	ld.param.u64 	%rd2, [_Z7PLShiftPfiiiiiy_param_6];
	cvta.to.global.u64 	%rd3, %rd1;
	mov.u32 	%r6, %tid.x;
	mov.u32 	%r7, %ctaid.x;
	mov.u32 	%r8, %ntid.x;
	mad.lo.s32 	%r9, %r7, %r8, %r6;
	mov.u32 	%r10, %tid.y;
	mov.u32 	%r11, %ctaid.y;
	mov.u32 	%r12, %ntid.y;
	mad.lo.s32 	%r13, %r11, %r12, %r10;
	add.s32 	%r14, %r4, %r9;
	rem.s32 	%r15, %r14, %r2;
	cvt.rn.f32.s32 	%f1, %r15;
	add.s32 	%r16, %r5, %r13;
	rem.s32 	%r17, %r16, %r3;
	cvt.rn.f32.s32 	%f2, %r17;
	tex.2d.v4.f32.f32 	{%f3, %f4, %f5, %f6}, [%rd2, {%f1, %f2}];
	mad.lo.s32 	%r18, %r1, %r13, %r9;
	mul.wide.s32 	%rd4, %r18, 4;
	add.s64 	%rd5, %rd3, %rd4;
	st.global.f32 	[%rd5], %f3;
	ret;

}


// ===== COMPILED SASS (sm_100) =====

	.target	sm_100

	.elftype	@"ET_EXEC"


//--------------------- .note.nv.tkinfo           --------------------------
	.section	.note.nv.tkinfo,"",@"SHT_NOTE"
	.sectionflags	@"SHF_NOTE_NV_TKINFO"
	.tkinfo
        /*0018*/ 	.word	0x00000002
        /*0030*/ 	.string	""
        /*0030*/ 	.string	"ptxas"
        /*0030*/ 	.string	"Cuda compilation tools, release 13.0, V13.0.88"
        /*0030*/ 	.string	"Build cuda_13.0.r13.0/compiler.36424714_0"
        /*0030*/ 	.string	"-arch sm_100 -m 64 "



//--------------------- .note.nv.cuinfo           --------------------------
	.section	.note.nv.cuinfo,"",@"SHT_NOTE"
	.sectionflags	@"SHF_NOTE_NV_CUINFO"
        /*0018*/ 	.short	0x0002
        /*001a*/ 	.short	0x0064
        /*001c*/ 	.short	0x0082
	.zero		2


//--------------------- .nv.info                  --------------------------
	.section	.nv.info,"",@"SHT_CUDA_INFO"
	.align	4


	//----- nvinfo : EIATTR_REGCOUNT
	.align		4
        /*0000*/ 	.byte	0x04, 0x2f
        /*0002*/ 	.short	(.L_1 - .L_0)
	.align		4
.L_0:
        /*0004*/ 	.word	index@(_Z7PLShiftPfiiiiiy)
        /*0008*/ 	.word	0x00000014


	//----- nvinfo : EIATTR_FRAME_SIZE
	.align		4
.L_1:
        /*000c*/ 	.byte	0x04, 0x11
        /*000e*/ 	.short	(.L_3 - .L_2)
	.align		4
.L_2:
        /*0010*/ 	.word	index@(_Z7PLShiftPfiiiiiy)
        /*0014*/ 	.word	0x00000000


	//----- nvinfo : EIATTR_MIN_STACK_SIZE
	.align		4
.L_3:
        /*0018*/ 	.byte	0x04, 0x12
        /*001a*/ 	.short	(.L_5 - .L_4)
	.align		4
.L_4:
        /*001c*/ 	.word	index@(_Z7PLShiftPfiiiiiy)
        /*0020*/ 	.word	0x00000000
.L_5:


//--------------------- .nv.compat                --------------------------
	.section	.nv.compat,"",@"SHT_CUDA_COMPAT_INFO"
	.align	4
        /*0000*/ 	.byte	0x02, 0x09, 0x00, 0x00, 0x02, 0x02, 0x02, 0x00, 0x02, 0x05, 0x05, 0x00, 0x03, 0x07, 0x01, 0x01
        /*0010*/ 	.byte	0x02, 0x03, 0x00, 0x00, 0x02, 0x06, 0x01, 0x00, 0x04, 0x0b, 0x08, 0x00, 0x09, 0x00, 0x00, 0x00
        /*0020*/ 	.byte	0x00, 0x00, 0x00, 0x00


//--------------------- .nv.info._Z7PLShiftPfiiiiiy --------------------------
	.section	.nv.info._Z7PLShiftPfiiiiiy,"",@"SHT_CUDA_INFO"
	.sectionflags	@""
	.align	4


	//----- nvinfo : EIATTR_CUDA_API_VERSION
	.align		4
        /*0000*/ 	.byte	0x04, 0x37
        /*0002*/ 	.short	(.L_7 - .L_6)
.L_6:
        /*0004*/ 	.word	0x00000082


	//----- nvinfo : EIATTR_KPARAM_INFO
	.align		4
.L_7:
        /*0008*/ 	.byte	0x04, 0x17
        /*000a*/ 	.short	(.L_9 - .L_8)
.L_8:
        /*000c*/ 	.word	0x00000000
        /*0010*/ 	.short	0x0006
        /*0012*/ 	.short	0x0020
        /*0014*/ 	.byte	0x00, 0xf0, 0x21, 0x00


	//----- nvinfo : EIATTR_KPARAM_INFO
	.align		4
.L_9:
        /*0018*/ 	.byte	0x04, 0x17
        /*001a*/ 	.short	(.L_11 - .L_10)
.L_10:
        /*001c*/ 	.word	0x00000000
        /*0020*/ 	.short	0x0005
        /*0022*/ 	.short	0x0018
        /*0024*/ 	.byte	0x00, 0xf0, 0x11, 0x00


	//----- nvinfo : EIATTR_KPARAM_INFO
	.align		4
.L_11:
        /*0028*/ 	.byte	0x04, 0x17
        /*002a*/ 	.short	(.L_13 - .L_12)
.L_12:
        /*002c*/ 	.word	0x00000000
        /*0030*/ 	.short	0x0004
        /*0032*/ 	.short	0x0014
        /*0034*/ 	.byte	0x00, 0xf0, 0x11, 0x00


	//----- nvinfo : EIATTR_KPARAM_INFO
	.align		4
.L_13:
        /*0038*/ 	.byte	0x04, 0x17
        /*003a*/ 	.short	(.L_15 - .L_14)
.L_14:
        /*003c*/ 	.word	0x00000000
        /*0040*/ 	.short	0x0003
        /*0042*/ 	.short	0x0010
        /*0044*/ 	.byte	0x00, 0xf0, 0x11, 0x00


	//----- nvinfo : EIATTR_KPARAM_INFO
	.align		4
.L_15:
        /*0048*/ 	.byte	0x04, 0x17
        /*004a*/ 	.short	(.L_17 - .L_16)
.L_16:
        /*004c*/ 	.word	0x00000000
        /*0050*/ 	.short	0x0002
        /*0052*/ 	.short	0x000c
        /*0054*/ 	.byte	0x00, 0xf0, 0x11, 0x00


	//----- nvinfo : EIATTR_KPARAM_INFO
	.align		4
.L_17:
        /*0058*/ 	.byte	0x04, 0x17
        /*005a*/ 	.short	(.L_19 - .L_18)
.L_18:
        /*005c*/ 	.word	0x00000000
        /*0060*/ 	.short	0x0001
        /*0062*/ 	.short	0x0008
        /*0064*/ 	.byte	0x00, 0xf0, 0x11, 0x00


	//----- nvinfo : EIATTR_KPARAM_INFO
	.align		4
.L_19:
        /*0068*/ 	.byte	0x04, 0x17
        /*006a*/ 	.short	(.L_21 - .L_20)
.L_20:
        /*006c*/ 	.word	0x00000000
        /*0070*/ 	.short	0x0000
        /*0072*/ 	.short	0x0000
        /*0074*/ 	.byte	0x00, 0xf5, 0x21, 0x00


	//----- nvinfo : EIATTR_SPARSE_MMA_MASK
	.align		4
.L_21:
        /*0078*/ 	.byte	0x03, 0x50
        /*007a*/ 	.short	0x0000


	//----- nvinfo : EIATTR_MAXREG_COUNT
	.align		4
        /*007c*/ 	.byte	0x03, 0x1b
        /*007e*/ 	.short	0x00ff


	//----- nvinfo : EIATTR_MERCURY_ISA_VERSION
	.align		4
        /*0080*/ 	.byte	0x03, 0x5f
        /*0082*/ 	.short	0x0101


	//----- nvinfo : EIATTR_VRC_CTA_INIT_COUNT
	.align		4
        /*0084*/ 	.byte	0x02, 0x4a
	.zero		1
	.zero		1


	//----- nvinfo : EIATTR_EXIT_INSTR_OFFSETS
	.align		4
        /*0088*/ 	.byte	0x04, 0x1c
        /*008a*/ 	.short	(.L_23 - .L_22)


	//   ....[0]....
.L_22:
        /*008c*/ 	.word	0x00000470


	//----- nvinfo : EIATTR_CBANK_PARAM_SIZE
	.align		4
.L_23:
        /*0090*/ 	.byte	0x03, 0x19
        /*0092*/ 	.short	0x0028


	//----- nvinfo : EIATTR_PARAM_CBANK
	.align		4
        /*0094*/ 	.byte	0x04, 0x0a
        /*0096*/ 	.short	(.L_25 - .L_24)
	.align		4
.L_24:
        /*0098*/ 	.word	index@(.nv.constant0._Z7PLShiftPfiiiiiy)
        /*009c*/ 	.short	0x0380
        /*009e*/ 	.short	0x0028


	//----- nvinfo : EIATTR_SW_WAR
	.align		4
.L_25:
        /*00a0*/ 	.byte	0x04, 0x36
        /*00a2*/ 	.short	(.L_27 - .L_26)
.L_26:
        /*00a4*/ 	.word	0x00000008
.L_27:


//--------------------- .nv.callgraph             --------------------------
	.section	.nv.callgraph,"",@"SHT_CUDA_CALLGRAPH"
	.align	4
	.sectionentsize	8
	.align		4
        /*0000*/ 	.word	0x00000000
	.align		4
        /*0004*/ 	.word	0xffffffff
	.align		4
        /*0008*/ 	.word	0x00000000
	.align		4
        /*000c*/ 	.word	0xfffffffe
	.align		4
        /*0010*/ 	.word	0x00000000
	.align		4
        /*0014*/ 	.word	0xfffffffd
	.align		4
        /*0018*/ 	.word	0x00000000
	.align		4
        /*001c*/ 	.word	0xfffffffc


//--------------------- .text._Z7PLShiftPfiiiiiy  --------------------------
	.section	.text._Z7PLShiftPfiiiiiy,"ax",@progbits
	.align	128
        .global         _Z7PLShiftPfiiiiiy
        .type           _Z7PLShiftPfiiiiiy,@function
        .size           _Z7PLShiftPfiiiiiy,(.L_x_1 - _Z7PLShiftPfiiiiiy)
        .other          _Z7PLShiftPfiiiiiy,@"STO_CUDA_ENTRY STV_DEFAULT"
_Z7PLShiftPfiiiiiy:
.text._Z7PLShiftPfiiiiiy:
[----:B------:R-:W-:Y:S08]  /*0000*/  LDC R1, c[0x0][0x37c] ;  /* 0x0000df00ff017b82 */ /* 0x000ff00000000800 */
[----:B------:R-:W0:Y:S01]  /*0010*/  LDC R11, c[0x0][0x38c] ;  /* 0x0000e300ff0b7b82 */ /* 0x000e220000000800 */
[----:B------:R-:W1:Y:S01]  /*0020*/  S2R R7, SR_TID.X ;  /* 0x0000000000077919 */ /* 0x000e620000002100 */
[----:B------:R-:W2:Y:S01]  /*0030*/  LDCU UR6, c[0x0][0x394] ;  /* 0x00007280ff0677ac */ /* 0x000ea20008000800 */
[----:B------:R-:W3:Y:S01]  /*0040*/  S2R R9, SR_TID.Y ;  /* 0x0000000000097919 */ /* 0x000ee20000002200 */
[----:B------:R-:W4:Y:S04]  /*0050*/  LDCU UR7, c[0x0][0x398] ;  /* 0x00007300ff0777ac */ /* 0x000f280008000800 */
[----:B------:R-:W2:Y:S08]  /*0060*/  LDC R13, c[0x0][0x390] ;  /* 0x0000e400ff0d7b82 */ /* 0x000eb00000000800 */
[----:B------:R-:W1:Y:S01]  /*0070*/  S2UR UR4, SR_CTAID.X ;  /* 0x00000000000479c3 */ /* 0x000e620000002500 */
[----:B0-----:R-:W-:-:S07]  /*0080*/  IABS R6, R11 ;  /* 0x0000000b00067213 */ /* 0x001fce0000000000 */
[----:B------:R-:W1:Y:S01]  /*0090*/  LDC R8, c[0x0][0x360] ;  /* 0x0000d800ff087b82 */ /* 0x000e620000000800 */
[----:B------:R-:W0:Y:S01]  /*00a0*/  I2F.RP R4, R6 ;  /* 0x0000000600047306 */ /* 0x000e220000209400 */
[----:B--2---:R-:W-:-:S06]  /*00b0*/  IABS R0, R13 ;  /* 0x0000000d00007213 */ /* 0x004fcc0000000000 */
[----:B------:R-:W3:Y:S01]  /*00c0*/  S2UR UR5, SR_CTAID.Y ;  /* 0x00000000000579c3 */ /* 0x000ee20000002600 */
[----:B------:R-:W-:Y:S01]  /*00d0*/  ISETP.NE.AND P4, PT, R13, RZ, PT ;  /* 0x000000ff0d00720c */ /* 0x000fe20003f85270 */
[----:B------:R-:W2:Y:S06]  /*00e0*/  I2F.RP R5, R0 ;  /* 0x0000000000057306 */ /* 0x000eac0000209400 */
[----:B------:R-:W3:Y:S02]  /*00f0*/  LDC R12, c[0x0][0x364] ;  /* 0x0000d900ff0c7b82 */ /* 0x000ee40000000800 */
[----:B0-----:R-:W0:Y:S01]  /*0100*/  MUFU.RCP R4, R4 ;  /* 0x0000000400047308 */ /* 0x001e220000001000 */
[----:B-1----:R-:W-:Y:S01]  /*0110*/  IMAD R7, R8, UR4, R7 ;  /* 0x0000000408077c24 */ /* 0x002fe2000f8e0207 */
[----:B------:R-:W1:Y:S06]  /*0120*/  LDCU UR4, c[0x0][0x3a0] ;  /* 0x00007400ff0477ac */ /* 0x000e6c0008000800 */
[----:B--2---:R-:W2:Y:S01]  /*0130*/  MUFU.RCP R5, R5 ;  /* 0x0000000500057308 */ /* 0x004ea20000001000 */
[----:B0-----:R-:W-:-:S07]  /*0140*/  VIADD R2, R4, 0xffffffe ;  /* 0x0ffffffe04027836 */ /* 0x001fce0000000000 */
[----:B------:R0:W1:Y:S01]  /*0150*/  F2I.FTZ.U32.TRUNC.NTZ R3, R2 ;  /* 0x0000000200037305 */ /* 0x000062000021f000 */
[----:B---3--:R-:W-:Y:S01]  /*0160*/  IMAD R8, R12, UR5, R9 ;  /* 0x000000050c087c24 */ /* 0x008fe2000f8e0209 */
[----:B------:R-:W-:Y:S01]  /*0170*/  IADD3 R9, PT, PT, R7, UR6, RZ ;  /* 0x0000000607097c10 */ /* 0x000fe2000fffe0ff */
[----:B------:R-:W-:Y:S01]  /*0180*/  UMOV UR5, URZ ;  /* 0x000000ff00057c82 */ /* 0x000fe20008000000 */
[----:B--2---:R-:W-:Y:S02]  /*0190*/  VIADD R10, R5, 0xffffffe ;  /* 0x0ffffffe050a7836 */ /* 0x004fe40000000000 */
[----:B------:R-:W-:Y:S01]  /*01a0*/  IABS R4, R9 ;  /* 0x0000000900047213 */ /* 0x000fe20000000000 */
[----:B----4-:R-:W-:Y:S01]  /*01b0*/  VIADD R12, R8, UR7 ;  /* 0x00000007080c7c36 */ /* 0x010fe20008000000 */
[----:B------:R2:W3:Y:S01]  /*01c0*/  F2I.FTZ.U32.TRUNC.NTZ R5, R10 ;  /* 0x0000000a00057305 */ /* 0x0004e2000021f000 */
[----:B0-----:R-:W-:-:S03]  /*01d0*/  HFMA2 R2, -RZ, RZ, 0, 0 ;  /* 0x00000000ff027431 */ /* 0x001fc600000001ff */
[----:B------:R-:W-:Y:S02]  /*01e0*/  ISETP.GE.AND P2, PT, R12, RZ, PT ;  /* 0x000000ff0c00720c */ /* 0x000fe40003f46270 */
[----:B-1----:R-:W-:Y:S02]  /*01f0*/  IADD3 R15, PT, PT, RZ, -R3, RZ ;  /* 0x80000003ff0f7210 */ /* 0x002fe40007ffe0ff */
[----:B--2---:R-:W-:-:S03]  /*0200*/  IABS R10, R12 ;  /* 0x0000000c000a7213 */ /* 0x004fc60000000000 */
[----:B------:R-:W-:Y:S02]  /*0210*/  IMAD R15, R15, R6, RZ ;  /* 0x000000060f0f7224 */ /* 0x000fe400078e02ff */
[----:B---3--:R-:W-:Y:S02]  /*0220*/  IMAD.MOV R17, RZ, RZ, -R5 ;  /* 0x000000ffff117224 */ /* 0x008fe400078e0a05 */
[----:B------:R-:W-:-:S04]  /*0230*/  IMAD.HI.U32 R2, R3, R15, R2 ;  /* 0x0000000f03027227 */ /* 0x000fc800078e0002 */
[----:B------:R-:W-:Y:S01]  /*0240*/  IMAD.MOV.U32 R3, RZ, RZ, R4 ;  /* 0x000000ffff037224 */ /* 0x000fe200078e0004 */
[----:B------:R-:W-:Y:S01]  /*0250*/  MOV R4, RZ ;  /* 0x000000ff00047202 */ /* 0x000fe20000000f00 */
[----:B------:R-:W-:Y:S02]  /*0260*/  IMAD R15, R17, R0, RZ ;  /* 0x00000000110f7224 */ /* 0x000fe400078e02ff */
[----:B------:R-:W-:-:S04]  /*0270*/  IMAD.HI.U32 R2, R2, R3, RZ ;  /* 0x0000000302027227 */ /* 0x000fc800078e00ff */
[----:B------:R-:W-:Y:S01]  /*0280*/  IMAD.HI.U32 R4, R5, R15, R4 ;  /* 0x0000000f05047227 */ /* 0x000fe200078e0004 */
[----:B------:R-:W-:-:S03]  /*0290*/  IADD3 R2, PT, PT, -R2, RZ, RZ ;  /* 0x000000ff02027210 */ /* 0x000fc60007ffe1ff */
[----:B------:R-:W-:Y:S02]  /*02a0*/  IMAD.MOV.U32 R5, RZ, RZ, R10 ;  /* 0x000000ffff057224 */ /* 0x000fe400078e000a */
[----:B------:R-:W-:Y:S02]  /*02b0*/  IMAD R3, R6, R2, R3 ;  /* 0x0000000206037224 */ /* 0x000fe400078e0203 */
[----:B------:R-:W-:-:S03]  /*02c0*/  IMAD.HI.U32 R4, R4, R5, RZ ;  /* 0x0000000504047227 */ /* 0x000fc600078e00ff */
[----:B------:R-:W-:Y:S01]  /*02d0*/  ISETP.GT.U32.AND P0, PT, R6, R3, PT ;  /* 0x000000030600720c */ /* 0x000fe20003f04070 */
[----:B------:R-:W-:-:S04]  /*02e0*/  IMAD.MOV R4, RZ, RZ, -R4 ;  /* 0x000000ffff047224 */ /* 0x000fc800078e0a04 */
[----:B------:R-:W-:-:S05]  /*02f0*/  IMAD R5, R0, R4, R5 ;  /* 0x0000000400057224 */ /* 0x000fca00078e0205 */
[----:B------:R-:W-:-:S03]  /*0300*/  ISETP.GT.U32.AND P1, PT, R0, R5, PT ;  /* 0x000000050000720c */ /* 0x000fc60003f24070 */
[----:B------:R-:W-:-:S04]  /*0310*/  @!P0 IADD3 R3, PT, PT, R3, -R6, RZ ;  /* 0x8000000603038210 */ /* 0x000fc80007ffe0ff */
[----:B------:R-:W-:-:S06]  /*0320*/  ISETP.GT.U32.AND P3, PT, R6, R3, PT ;  /* 0x000000030600720c */ /* 0x000fcc0003f64070 */
[----:B------:R-:W-:Y:S01]  /*0330*/  @!P1 IMAD.IADD R5, R5, 0x1, -R0 ;  /* 0x0000000105059824 */ /* 0x000fe200078e0a00 */
[----:B------:R-:W-:-:S04]  /*0340*/  ISETP.GE.AND P1, PT, R9, RZ, PT ;  /* 0x000000ff0900720c */ /* 0x000fc80003f26270 */
[----:B------:R-:W-:Y:S02]  /*0350*/  ISETP.GT.U32.AND P0, PT, R0, R5, PT ;  /* 0x000000050000720c */ /* 0x000fe40003f04070 */
[----:B------:R-:W-:Y:S02]  /*0360*/  @!P3 IADD3 R3, PT, PT, R3, -R6, RZ ;  /* 0x800000060303b210 */ /* 0x000fe40007ffe0ff */
[----:B------:R-:W-:-:S05]  /*0370*/  ISETP.NE.AND P3, PT, R11, RZ, PT ;  /* 0x000000ff0b00720c */ /* 0x000fca0003f65270 */
[----:B------:R-:W-:-:S04]  /*0380*/  @!P1 IADD3 R3, PT, PT, -R3, RZ, RZ ;  /* 0x000000ff03039210 */ /* 0x000fc80007ffe1ff */
[----:B------:R-:W-:Y:S02]  /*0390*/  @!P0 IMAD.IADD R5, R5, 0x1, -R0 ;  /* 0x0000000105058824 */ /* 0x000fe400078e0a00 */
[----:B------:R-:W-:Y:S02]  /*03a0*/  HFMA2 R0, -RZ, RZ, -3, 0 ;  /* 0xc2000000ff007431 */ /* 0x000fe400000001ff */
[----:B------:R-:W-:Y:S01]  /*03b0*/  @!P2 IMAD.MOV R5, RZ, RZ, -R5 ;  /* 0x000000ffff05a224 */ /* 0x000fe200078e0a05 */
[----:B------:R-:W-:Y:S02]  /*03c0*/  @!P4 LOP3.LUT R5, RZ, R13, RZ, 0x33, !PT ;  /* 0x0000000dff05c212 */ /* 0x000fe400078e33ff */
[----:B------:R-:W-:Y:S02]  /*03d0*/  @!P3 LOP3.LUT R3, RZ, R11, RZ, 0x33, !PT ;  /* 0x0000000bff03b212 */ /* 0x000fe400078e33ff */
[----:B------:R-:W-:Y:S02]  /*03e0*/  I2FP.F32.S32 R5, R5 ;  /* 0x0000000500057245 */ /* 0x000fe40000201400 */
[----:B------:R-:W-:-:S04]  /*03f0*/  I2FP.F32.S32 R4, R3 ;  /* 0x0000000300047245 */ /* 0x000fc80000201400 */
[----:B------:R0:W5:Y:S01]  /*0400*/  TEX.LL RZ, R5, R4, R0, UR4, 2D, 0x1 ;  /* 0x28ff040004057f60 */ /* 0x00016200089e01ff */
[----:B------:R-:W1:Y:S01]  /*0410*/  LDC.64 R2, c[0x0][0x380] ;  /* 0x0000e000ff027b82 */ /* 0x000e620000000a00 */
[----:B------:R-:W2:Y:S01]  /*0420*/  LDCU UR6, c[0x0][0x388] ;  /* 0x00007100ff0677ac */ /* 0x000ea20008000800 */
[----:B0-----:R-:W0:Y:S01]  /*0430*/  LDCU.64 UR4, c[0x0][0x358] ;  /* 0x00006b00ff0477ac */ /* 0x001e220008000a00 */
[----:B--2---:R-:W-:-:S04]  /*0440*/  IMAD R7, R8, UR6, R7 ;  /* 0x0000000608077c24 */ /* 0x004fc8000f8e0207 */
[----:B-1----:R-:W-:-:S05]  /*0450*/  IMAD.WIDE R2, R7, 0x4, R2 ;  /* 0x0000000407027825 */ /* 0x002fca00078e0202 */
[----:B0----5:R-:W-:Y:S01]  /*0460*/  STG.E desc[UR4][R2.64], R5 ;  /* 0x0000000502007986 */ /* 0x021fe2000c101904 */
[----:B------:R-:W-:Y:S05]  /*0470*/  EXIT ;  /* 0x000000000000794d */ /* 0x000fea0003800000 */
.L_x_0:
[----:B------:R-:W-:-:S00]  /*0480*/  BRA `(.L_x_0) ;  /* 0xfffffffc00fc7947 */ /* 0x000fc0000383ffff */
[----:B------:R-:W-:-:S00]  /*0490*/  NOP ;  /* 0x0000000000007918 */ /* 0x000fc00000000000 */
        /* <DEDUP_REMOVED lines=14> */
.L_x_1:


//--------------------- .nv.shared.reserved.0     --------------------------
	.section	.nv.shared.reserved.0,"aw",@nobits
	.weak		__nv_reservedSMEM_offset_0_alias
	.size		__nv_reservedSMEM_offset_0_alias, 0, 64
	.other		__nv_reservedSMEM_offset_0_alias,@"STO_CUDA_RESERVED_SHARED STV_DEFAULT"
__nv_reservedSMEM_offset_0_alias:
	.zero		0
	.zero		64


//--------------------- .nv.constant0._Z7PLShiftPfiiiiiy --------------------------
	.section	.nv.constant0._Z7PLShiftPfiiiiiy,"a",@progbits
	.sectionflags	@""
	.align	4
.nv.constant0._Z7PLShiftPfiiiiiy:
	.zero		936


//--------------------- SYMBOLS --------------------------

	.type		.nv.reservedSmem.offset0,@object
	.size		.nv.reservedSmem.offset0,0x4
